//
// Generated by NVIDIA NVVM Compiler
//
// Compiler Build ID: CL-36424714
// Cuda compilation tools, release 13.0, V13.0.88
// Based on NVVM 20.0.0
//

.version 9.0
.target sm_100
.address_size 64

	// .globl	_Z6cmpFHdPfS_S_S_S_S_S_S_i
.const .align 4 .b8 kx_c[1024];
.const .align 4 .b8 ky_c[1024];
.const .align 4 .b8 kz_c[1024];
// _ZZ6cmpFHdPfS_S_S_S_S_S_S_iE10rMu_shared has been demoted
// _ZZ6cmpFHdPfS_S_S_S_S_S_S_iE10iMu_shared has been demoted

.visible .entry _Z6cmpFHdPfS_S_S_S_S_S_S_i(
	.param .u64 .ptr .align 1 _Z6cmpFHdPfS_S_S_S_S_S_S_i_param_0,
	.param .u64 .ptr .align 1 _Z6cmpFHdPfS_S_S_S_S_S_S_i_param_1,
	.param .u64 .ptr .align 1 _Z6cmpFHdPfS_S_S_S_S_S_S_i_param_2,
	.param .u64 .ptr .align 1 _Z6cmpFHdPfS_S_S_S_S_S_S_i_param_3,
	.param .u64 .ptr .align 1 _Z6cmpFHdPfS_S_S_S_S_S_S_i_param_4,
	.param .u64 .ptr .align 1 _Z6cmpFHdPfS_S_S_S_S_S_S_i_param_5,
	.param .u64 .ptr .align 1 _Z6cmpFHdPfS_S_S_S_S_S_S_i_param_6,
	.param .u64 .ptr .align 1 _Z6cmpFHdPfS_S_S_S_S_S_S_i_param_7,
	.param .u32 _Z6cmpFHdPfS_S_S_S_S_S_S_i_param_8
)
{
	.reg .pred 	%p<9>;
	.reg .b32 	%r<46>;
	.reg .b32 	%f<163>;
	.reg .b64 	%rd<58>;
	.reg .b64 	%fd<15>;
	// demoted variable
	.shared .align 4 .b8 _ZZ6cmpFHdPfS_S_S_S_S_S_S_iE10rMu_shared[1024];
	// demoted variable
	.shared .align 4 .b8 _ZZ6cmpFHdPfS_S_S_S_S_S_S_iE10iMu_shared[1024];
	ld.param.u64 	%rd12, [_Z6cmpFHdPfS_S_S_S_S_S_S_i_param_0];
	ld.param.u64 	%rd13, [_Z6cmpFHdPfS_S_S_S_S_S_S_i_param_1];
	ld.param.u64 	%rd14, [_Z6cmpFHdPfS_S_S_S_S_S_S_i_param_3];
	ld.param.u64 	%rd15, [_Z6cmpFHdPfS_S_S_S_S_S_S_i_param_4];
	ld.param.u64 	%rd16, [_Z6cmpFHdPfS_S_S_S_S_S_S_i_param_5];
	ld.param.u64 	%rd10, [_Z6cmpFHdPfS_S_S_S_S_S_S_i_param_6];
	ld.param.u64 	%rd11, [_Z6cmpFHdPfS_S_S_S_S_S_S_i_param_7];
	ld.param.u32 	%r16, [_Z6cmpFHdPfS_S_S_S_S_S_S_i_param_8];
	cvta.to.global.u64 	%rd17, %rd13;
	cvta.to.global.u64 	%rd18, %rd12;
	cvta.to.global.u64 	%rd19, %rd16;
	cvta.to.global.u64 	%rd20, %rd15;
	cvta.to.global.u64 	%rd21, %rd14;
	mov.u32 	%r1, %ctaid.x;
	mov.u32 	%r17, %ntid.x;
	mov.u32 	%r2, %tid.x;
	mad.lo.s32 	%r3, %r1, %r17, %r2;
	mul.wide.s32 	%rd22, %r3, 4;
	add.s64 	%rd23, %rd21, %rd22;
	ld.global.f32 	%f1, [%rd23];
	add.s64 	%rd24, %rd20, %rd22;
	ld.global.f32 	%f2, [%rd24];
	add.s64 	%rd25, %rd19, %rd22;
	ld.global.f32 	%f3, [%rd25];
	add.s64 	%rd1, %rd18, %rd22;
	ld.global.f32 	%f161, [%rd1];
	add.s64 	%rd2, %rd17, %rd22;
	ld.global.f32 	%f162, [%rd2];
	setp.gt.u32 	%p1, %r2, 255;
	@%p1 bra 	$L__BB0_2;
	cvta.to.global.u64 	%rd26, %rd10;
	cvta.to.global.u64 	%rd27, %rd11;
	shl.b32 	%r18, %r1, 8;
	add.s32 	%r19, %r18, %r2;
	mul.wide.u32 	%rd28, %r19, 4;
	add.s64 	%rd29, %rd26, %rd28;
	ld.global.f32 	%f24, [%rd29];
	shl.b32 	%r20, %r2, 2;
	mov.u32 	%r21, _ZZ6cmpFHdPfS_S_S_S_S_S_S_iE10rMu_shared;
	add.s32 	%r22, %r21, %r20;
	st.shared.f32 	[%r22], %f24;
	add.s64 	%rd30, %rd27, %rd28;
	ld.global.f32 	%f25, [%rd30];
	mov.u32 	%r23, _ZZ6cmpFHdPfS_S_S_S_S_S_S_iE10iMu_shared;
	add.s32 	%r24, %r23, %r20;
	st.shared.f32 	[%r24], %f25;
$L__BB0_2:
	bar.sync 	0;
	setp.lt.s32 	%p2, %r16, 1;
	@%p2 bra 	$L__BB0_11;
	and.b32  	%r4, %r16, 3;
	setp.lt.u32 	%p3, %r16, 4;
	mov.b32 	%r45, 0;
	@%p3 bra 	$L__BB0_6;
	and.b32  	%r45, %r16, 2147483644;
	mov.u64 	%rd34, kx_c;
	add.s64 	%rd57, %rd34, 8;
	mov.u64 	%rd35, ky_c;
	add.s64 	%rd56, %rd35, 8;
	mov.u64 	%rd36, kz_c;
	add.s64 	%rd55, %rd36, 8;
	mov.u32 	%r28, _ZZ6cmpFHdPfS_S_S_S_S_S_S_iE10iMu_shared;
	add.s32 	%r42, %r28, 8;
	mov.u32 	%r29, _ZZ6cmpFHdPfS_S_S_S_S_S_S_iE10rMu_shared;
	add.s32 	%r41, %r29, 8;
	neg.s32 	%r43, %r45;
$L__BB0_5:
	.pragma "nounroll";
	ld.const.f32 	%f27, [%rd57+-8];
	ld.const.f32 	%f28, [%rd56+-8];
	mul.f32 	%f29, %f2, %f28;
	fma.rn.f32 	%f30, %f1, %f27, %f29;
	ld.const.f32 	%f31, [%rd55+-8];
	fma.rn.f32 	%f32, %f3, %f31, %f30;
	cvt.f64.f32 	%fd1, %f32;
	mul.f64 	%fd2, %fd1, 0d401921FB54442D18;
	cvt.rn.f32.f64 	%f33, %fd2;
	cos.approx.f32 	%f34, %f33;
	sin.approx.f32 	%f35, %f33;
	ld.shared.f32 	%f36, [%r41+-8];
	mul.f32 	%f37, %f34, %f36;
	ld.shared.f32 	%f38, [%r42+-8];
	mul.f32 	%f39, %f35, %f38;
	sub.f32 	%f40, %f37, %f39;
	add.f32 	%f41, %f161, %f40;
	mul.f32 	%f42, %f35, %f36;
	fma.rn.f32 	%f43, %f34, %f38, %f42;
	add.f32 	%f44, %f162, %f43;
	ld.const.f32 	%f45, [%rd57+-4];
	ld.const.f32 	%f46, [%rd56+-4];
	mul.f32 	%f47, %f2, %f46;
	fma.rn.f32 	%f48, %f1, %f45, %f47;
	ld.const.f32 	%f49, [%rd55+-4];
	fma.rn.f32 	%f50, %f3, %f49, %f48;
	cvt.f64.f32 	%fd3, %f50;
	mul.f64 	%fd4, %fd3, 0d401921FB54442D18;
	cvt.rn.f32.f64 	%f51, %fd4;
	cos.approx.f32 	%f52, %f51;
	sin.approx.f32 	%f53, %f51;
	ld.shared.f32 	%f54, [%r41+-4];
	mul.f32 	%f55, %f52, %f54;
	ld.shared.f32 	%f56, [%r42+-4];
	mul.f32 	%f57, %f53, %f56;
	sub.f32 	%f58, %f55, %f57;
	add.f32 	%f59, %f41, %f58;
	mul.f32 	%f60, %f53, %f54;
	fma.rn.f32 	%f61, %f52, %f56, %f60;
	add.f32 	%f62, %f44, %f61;
	ld.const.f32 	%f63, [%rd57];
	ld.const.f32 	%f64, [%rd56];
	mul.f32 	%f65, %f2, %f64;
	fma.rn.f32 	%f66, %f1, %f63, %f65;
	ld.const.f32 	%f67, [%rd55];
	fma.rn.f32 	%f68, %f3, %f67, %f66;
	cvt.f64.f32 	%fd5, %f68;
	mul.f64 	%fd6, %fd5, 0d401921FB54442D18;
	cvt.rn.f32.f64 	%f69, %fd6;
	cos.approx.f32 	%f70, %f69;
	sin.approx.f32 	%f71, %f69;
	ld.shared.f32 	%f72, [%r41];
	mul.f32 	%f73, %f70, %f72;
	ld.shared.f32 	%f74, [%r42];
	mul.f32 	%f75, %f71, %f74;
	sub.f32 	%f76, %f73, %f75;
	add.f32 	%f77, %f59, %f76;
	mul.f32 	%f78, %f71, %f72;
	fma.rn.f32 	%f79, %f70, %f74, %f78;
	add.f32 	%f80, %f62, %f79;
	ld.const.f32 	%f81, [%rd57+4];
	ld.const.f32 	%f82, [%rd56+4];
	mul.f32 	%f83, %f2, %f82;
	fma.rn.f32 	%f84, %f1, %f81, %f83;
	ld.const.f32 	%f85, [%rd55+4];
	fma.rn.f32 	%f86, %f3, %f85, %f84;
	cvt.f64.f32 	%fd7, %f86;
	mul.f64 	%fd8, %fd7, 0d401921FB54442D18;
	cvt.rn.f32.f64 	%f87, %fd8;
	cos.approx.f32 	%f88, %f87;
	sin.approx.f32 	%f89, %f87;
	ld.shared.f32 	%f90, [%r41+4];
	mul.f32 	%f91, %f88, %f90;
	ld.shared.f32 	%f92, [%r42+4];
	mul.f32 	%f93, %f89, %f92;
	sub.f32 	%f94, %f91, %f93;
	add.f32 	%f161, %f77, %f94;
	mul.f32 	%f95, %f89, %f90;
	fma.rn.f32 	%f96, %f88, %f92, %f95;
	add.f32 	%f162, %f80, %f96;
	add.s32 	%r43, %r43, 4;
	add.s64 	%rd57, %rd57, 16;
	add.s64 	%rd56, %rd56, 16;
	add.s64 	%rd55, %rd55, 16;
	add.s32 	%r42, %r42, 16;
	add.s32 	%r41, %r41, 16;
	setp.ne.s32 	%p4, %r43, 0;
	@%p4 bra 	$L__BB0_5;
$L__BB0_6:
	setp.eq.s32 	%p5, %r4, 0;
	@%p5 bra 	$L__BB0_11;
	setp.eq.s32 	%p6, %r4, 1;
	@%p6 bra 	$L__BB0_9;
	mul.wide.u32 	%rd37, %r45, 4;
	mov.u64 	%rd38, kx_c;
	add.s64 	%rd39, %rd38, %rd37;
	ld.const.f32 	%f98, [%rd39];
	mov.u64 	%rd40, ky_c;
	add.s64 	%rd41, %rd40, %rd37;
	ld.const.f32 	%f99, [%rd41];
	mul.f32 	%f100, %f2, %f99;
	fma.rn.f32 	%f101, %f1, %f98, %f100;
	mov.u64 	%rd42, kz_c;
	add.s64 	%rd43, %rd42, %rd37;
	ld.const.f32 	%f102, [%rd43];
	fma.rn.f32 	%f103, %f3, %f102, %f101;
	cvt.f64.f32 	%fd9, %f103;
	mul.f64 	%fd10, %fd9, 0d401921FB54442D18;
	cvt.rn.f32.f64 	%f104, %fd10;
	cos.approx.f32 	%f105, %f104;
	sin.approx.f32 	%f106, %f104;
	shl.b32 	%r30, %r45, 2;
	mov.u32 	%r31, _ZZ6cmpFHdPfS_S_S_S_S_S_S_iE10rMu_shared;
	add.s32 	%r32, %r31, %r30;
	ld.shared.f32 	%f107, [%r32];
	mul.f32 	%f108, %f105, %f107;
	mov.u32 	%r33, _ZZ6cmpFHdPfS_S_S_S_S_S_S_iE10iMu_shared;
	add.s32 	%r34, %r33, %r30;
	ld.shared.f32 	%f109, [%r34];
	mul.f32 	%f110, %f106, %f109;
	sub.f32 	%f111, %f108, %f110;
	add.f32 	%f112, %f161, %f111;
	mul.f32 	%f113, %f106, %f107;
	fma.rn.f32 	%f114, %f105, %f109, %f113;
	add.f32 	%f115, %f162, %f114;
	ld.const.f32 	%f116, [%rd39+4];
	ld.const.f32 	%f117, [%rd41+4];
	mul.f32 	%f118, %f2, %f117;
	fma.rn.f32 	%f119, %f1, %f116, %f118;
	ld.const.f32 	%f120, [%rd43+4];
	fma.rn.f32 	%f121, %f3, %f120, %f119;
	cvt.f64.f32 	%fd11, %f121;
	mul.f64 	%fd12, %fd11, 0d401921FB54442D18;
	cvt.rn.f32.f64 	%f122, %fd12;
	cos.approx.f32 	%f123, %f122;
	sin.approx.f32 	%f124, %f122;
	ld.shared.f32 	%f125, [%r32+4];
	mul.f32 	%f126, %f123, %f125;
	ld.shared.f32 	%f127, [%r34+4];
	mul.f32 	%f128, %f124, %f127;
	sub.f32 	%f129, %f126, %f128;
	add.f32 	%f161, %f112, %f129;
	mul.f32 	%f130, %f124, %f125;
	fma.rn.f32 	%f131, %f123, %f127, %f130;
	add.f32 	%f162, %f115, %f131;
	add.s32 	%r45, %r45, 2;
$L__BB0_9:
	and.b32  	%r35, %r16, 1;
	setp.eq.b32 	%p7, %r35, 1;
	not.pred 	%p8, %p7;
	@%p8 bra 	$L__BB0_11;
	mul.wide.u32 	%rd44, %r45, 4;
	mov.u64 	%rd45, kx_c;
	add.s64 	%rd46, %rd45, %rd44;
	ld.const.f32 	%f132, [%rd46];
	mov.u64 	%rd47, ky_c;
	add.s64 	%rd48, %rd47, %rd44;
	ld.const.f32 	%f133, [%rd48];
	mul.f32 	%f134, %f2, %f133;
	fma.rn.f32 	%f135, %f1, %f132, %f134;
	mov.u64 	%rd49, kz_c;
	add.s64 	%rd50, %rd49, %rd44;
	ld.const.f32 	%f136, [%rd50];
	fma.rn.f32 	%f137, %f3, %f136, %f135;
	cvt.f64.f32 	%fd13, %f137;
	mul.f64 	%fd14, %fd13, 0d401921FB54442D18;
	cvt.rn.f32.f64 	%f138, %fd14;
	cos.approx.f32 	%f139, %f138;
	sin.approx.f32 	%f140, %f138;
	shl.b32 	%r36, %r45, 2;
	mov.u32 	%r37, _ZZ6cmpFHdPfS_S_S_S_S_S_S_iE10rMu_shared;
	add.s32 	%r38, %r37, %r36;
	ld.shared.f32 	%f141, [%r38];
	mul.f32 	%f142, %f139, %f141;
	mov.u32 	%r39, _ZZ6cmpFHdPfS_S_S_S_S_S_S_iE10iMu_shared;
	add.s32 	%r40, %r39, %r36;
	ld.shared.f32 	%f143, [%r40];
	mul.f32 	%f144, %f140, %f143;
	sub.f32 	%f145, %f142, %f144;
	add.f32 	%f161, %f161, %f145;
	mul.f32 	%f146, %f140, %f141;
	fma.rn.f32 	%f147, %f139, %f143, %f146;
	add.f32 	%f162, %f162, %f147;
$L__BB0_11:
	ld.param.u64 	%rd54, [_Z6cmpFHdPfS_S_S_S_S_S_S_i_param_2];
	cvta.to.global.u64 	%rd51, %rd54;
	st.global.f32 	[%rd1], %f161;
	st.global.f32 	[%rd2], %f162;
	mul.f32 	%f148, %f162, %f162;
	fma.rn.f32 	%f149, %f161, %f161, %f148;
	sqrt.rn.f32 	%f150, %f149;
	add.s64 	%rd53, %rd51, %rd22;
	st.global.f32 	[%rd53], %f150;
	ret;

}


// ===== COMPILED SASS (sm_100) =====

	.target	sm_100

	.elftype	@"ET_EXEC"


//--------------------- .note.nv.tkinfo           --------------------------
	.section	.note.nv.tkinfo,"",@"SHT_NOTE"
	.sectionflags	@"SHF_NOTE_NV_TKINFO"
	.tkinfo
        /*0018*/ 	.word	0x00000002
        /*0030*/ 	.string	""
        /*0030*/ 	.string	"ptxas"
        /*0030*/ 	.string	"Cuda compilation tools, release 13.0, V13.0.88"
        /*0030*/ 	.string	"Build cuda_13.0.r13.0/compiler.36424714_0"
        /*0030*/ 	.string	"-arch sm_100 -m 64 "



//--------------------- .note.nv.cuinfo           --------------------------
	.section	.note.nv.cuinfo,"",@"SHT_NOTE"
	.sectionflags	@"SHF_NOTE_NV_CUINFO"
        /*0018*/ 	.short	0x0002
        /*001a*/ 	.short	0x0064
        /*001c*/ 	.short	0x0082
	.zero		2


//--------------------- .nv.info                  --------------------------
	.section	.nv.info,"",@"SHT_CUDA_INFO"
	.align	4


	//----- nvinfo : EIATTR_REGCOUNT
	.align		4
        /*0000*/ 	.byte	0x04, 0x2f
        /*0002*/ 	.short	(.L_4 - .L_3)
	.align		4
.L_3:
        /*0004*/ 	.word	index@(_Z6cmpFHdPfS_S_S_S_S_S_S_i)
        /*0008*/ 	.word	0x00000020


	//----- nvinfo : EIATTR_FRAME_SIZE
	.align		4
.L_4:
        /*000c*/ 	.byte	0x04, 0x11
        /*000e*/ 	.short	(.L_6 - .L_5)
	.align		4
.L_5:
        /*0010*/ 	.word	index@($__internal_0_$__cuda_sm20_sqrt_rn_f32_slowpath)
        /*0014*/ 	.word	0x00000000


	//----- nvinfo : EIATTR_FRAME_SIZE
	.align		4
.L_6:
        /*0018*/ 	.byte	0x04, 0x11
        /*001a*/ 	.short	(.L_8 - .L_7)
	.align		4
.L_7:
        /*001c*/ 	.word	index@(_Z6cmpFHdPfS_S_S_S_S_S_S_i)
        /*0020*/ 	.word	0x00000000


	//----- nvinfo : EIATTR_MIN_STACK_SIZE
	.align		4
.L_8:
        /*0024*/ 	.byte	0x04, 0x12
        /*0026*/ 	.short	(.L_10 - .L_9)
	.align		4
.L_9:
        /*0028*/ 	.word	index@(_Z6cmpFHdPfS_S_S_S_S_S_S_i)
        /*002c*/ 	.word	0x00000000
.L_10:


//--------------------- .nv.compat                --------------------------
	.section	.nv.compat,"",@"SHT_CUDA_COMPAT_INFO"
	.align	4
        /*0000*/ 	.byte	0x02, 0x09, 0x00, 0x00, 0x02, 0x02, 0x01, 0x00, 0x02, 0x05, 0x05, 0x00, 0x03, 0x07, 0x01, 0x01
        /*0010*/ 	.byte	0x02, 0x03, 0x00, 0x00, 0x02, 0x06, 0x01, 0x00, 0x04, 0x0b, 0x08, 0x00, 0x01, 0x00, 0x00, 0x00
        /*0020*/ 	.byte	0x00, 0x00, 0x00, 0x00


//--------------------- .nv.info._Z6cmpFHdPfS_S_S_S_S_S_S_i --------------------------
	.section	.nv.info._Z6cmpFHdPfS_S_S_S_S_S_S_i,"",@"SHT_CUDA_INFO"
	.sectionflags	@""
	.align	4


	//----- nvinfo : EIATTR_CUDA_API_VERSION
	.align		4
        /*0000*/ 	.byte	0x04, 0x37
        /*0002*/ 	.short	(.L_12 - .L_11)
.L_11:
        /*0004*/ 	.word	0x00000082


	//----- nvinfo : EIATTR_KPARAM_INFO
	.align		4
.L_12:
        /*0008*/ 	.byte	0x04, 0x17
        /*000a*/ 	.short	(.L_14 - .L_13)
.L_13:
        /*000c*/ 	.word	0x00000000
        /*0010*/ 	.short	0x0008
        /*0012*/ 	.short	0x0040
        /*0014*/ 	.byte	0x00, 0xf0, 0x11, 0x00


	//----- nvinfo : EIATTR_KPARAM_INFO
	.align		4
.L_14:
        /*0018*/ 	.byte	0x04, 0x17
        /*001a*/ 	.short	(.L_16 - .L_15)
.L_15:
        /*001c*/ 	.word	0x00000000
        /*0020*/ 	.short	0x0007
        /*0022*/ 	.short	0x0038
        /*0024*/ 	.byte	0x00, 0xf5, 0x21, 0x00


	//----- nvinfo : EIATTR_KPARAM_INFO
	.align		4
.L_16:
        /*0028*/ 	.byte	0x04, 0x17
        /*002a*/ 	.short	(.L_18 - .L_17)
.L_17:
        /*002c*/ 	.word	0x00000000
        /*0030*/ 	.short	0x0006
        /*0032*/ 	.short	0x0030
        /*0034*/ 	.byte	0x00, 0xf5, 0x21, 0x00


	//----- nvinfo : EIATTR_KPARAM_INFO
	.align		4
.L_18:
        /*0038*/ 	.byte	0x04, 0x17
        /*003a*/ 	.short	(.L_20 - .L_19)
.L_19:
        /*003c*/ 	.word	0x00000000
        /*0040*/ 	.short	0x0005
        /*0042*/ 	.short	0x0028
        /*0044*/ 	.byte	0x00, 0xf5, 0x21, 0x00


	//----- nvinfo : EIATTR_KPARAM_INFO
	.align		4
.L_20:
        /*0048*/ 	.byte	0x04, 0x17
        /*004a*/ 	.short	(.L_22 - .L_21)
.L_21:
        /*004c*/ 	.word	0x00000000
        /*0050*/ 	.short	0x0004
        /*0052*/ 	.short	0x0020
        /*0054*/ 	.byte	0x00, 0xf5, 0x21, 0x00


	//----- nvinfo : EIATTR_KPARAM_INFO
	.align		4
.L_22:
        /*0058*/ 	.byte	0x04, 0x17
        /*005a*/ 	.short	(.L_24 - .L_23)
.L_23:
        /*005c*/ 	.word	0x00000000
        /*0060*/ 	.short	0x0003
        /*0062*/ 	.short	0x0018
        /*0064*/ 	.byte	0x00, 0xf5, 0x21, 0x00


	//----- nvinfo : EIATTR_KPARAM_INFO
	.align		4
.L_24:
        /*0068*/ 	.byte	0x04, 0x17
        /*006a*/ 	.short	(.L_26 - .L_25)
.L_25:
        /*006c*/ 	.word	0x00000000
        /*0070*/ 	.short	0x0002
        /*0072*/ 	.short	0x0010
        /*0074*/ 	.byte	0x00, 0xf5, 0x21, 0x00


	//----- nvinfo : EIATTR_KPARAM_INFO
	.align		4
.L_26:
        /*0078*/ 	.byte	0x04, 0x17
        /*007a*/ 	.short	(.L_28 - .L_27)
.L_27:
        /*007c*/ 	.word	0x00000000
        /*0080*/ 	.short	0x0001
        /*0082*/ 	.short	0x0008
        /*0084*/ 	.byte	0x00, 0xf5, 0x21, 0x00


	//----- nvinfo : EIATTR_KPARAM_INFO
	.align		4
.L_28:
        /*0088*/ 	.byte	0x04, 0x17
        /*008a*/ 	.short	(.L_30 - .L_29)
.L_29:
        /*008c*/ 	.word	0x00000000
        /*0090*/ 	.short	0x0000
        /*0092*/ 	.short	0x0000
        /*0094*/ 	.byte	0x00, 0xf5, 0x21, 0x00


	//----- nvinfo : EIATTR_SPARSE_MMA_MASK
	.align		4
.L_30:
        /*0098*/ 	.byte	0x03, 0x50
        /*009a*/ 	.short	0x0000


	//----- nvinfo : EIATTR_MAXREG_COUNT
	.align		4
        /*009c*/ 	.byte	0x03, 0x1b
        /*009e*/ 	.short	0x00ff


	//----- nvinfo : EIATTR_NUM_BARRIERS
	.align		4
        /*00a0*/ 	.byte	0x02, 0x4c
        /*00a2*/ 	.byte	0x01
	.zero		1


	//----- nvinfo : EIATTR_MERCURY_ISA_VERSION
	.align		4
        /*00a4*/ 	.byte	0x03, 0x5f
        /*00a6*/ 	.short	0x0101


	//----- nvinfo : EIATTR_VRC_CTA_INIT_COUNT
	.align		4
        /*00a8*/ 	.byte	0x02, 0x4a
	.zero		1
	.zero		1


	//----- nvinfo : EIATTR_EXIT_INSTR_OFFSETS
	.align		4
        /*00ac*/ 	.byte	0x04, 0x1c
        /*00ae*/ 	.short	(.L_32 - .L_31)


	//   ....[0]....
.L_31:
        /*00b0*/ 	.word	0x00000f10


	//----- nvinfo : EIATTR_CRS_STACK_SIZE
	.align		4
.L_32:
        /*00b4*/ 	.byte	0x04, 0x1e
        /*00b6*/ 	.short	(.L_34 - .L_33)
.L_33:
        /*00b8*/ 	.word	0x00000000


	//----- nvinfo : EIATTR_CBANK_PARAM_SIZE
	.align		4
.L_34:
        /*00bc*/ 	.byte	0x03, 0x19
        /*00be*/ 	.short	0x0044


	//----- nvinfo : EIATTR_PARAM_CBANK
	.align		4
        /*00c0*/ 	.byte	0x04, 0x0a
        /*00c2*/ 	.short	(.L_36 - .L_35)
	.align		4
.L_35:
        /*00c4*/ 	.word	index@(.nv.constant0._Z6cmpFHdPfS_S_S_S_S_S_S_i)
        /*00c8*/ 	.short	0x0380
        /*00ca*/ 	.short	0x0044


	//----- nvinfo : EIATTR_SW_WAR
	.align		4
.L_36:
        /*00cc*/ 	.byte	0x04, 0x36
        /*00ce*/ 	.short	(.L_38 - .L_37)
.L_37:
        /*00d0*/ 	.word	0x00000008
.L_38:


//--------------------- .nv.callgraph             --------------------------
	.section	.nv.callgraph,"",@"SHT_CUDA_CALLGRAPH"
	.align	4
	.sectionentsize	8
	.align		4
        /*0000*/ 	.word	0x00000000
	.align		4
        /*0004*/ 	.word	0xffffffff
	.align		4
        /*0008*/ 	.word	0x00000000
	.align		4
        /*000c*/ 	.word	0xfffffffe
	.align		4
        /*0010*/ 	.word	0x00000000
	.align		4
        /*0014*/ 	.word	0xfffffffd
	.align		4
        /*0018*/ 	.word	0x00000000
	.align		4
        /*001c*/ 	.word	0xfffffffc


//--------------------- .nv.constant3             --------------------------
	.section	.nv.constant3,"a",@progbits
	.align	4
.nv.constant3:
	.type		kx_c,@object
	.size		kx_c,(ky_c - kx_c)
kx_c:
	.zero		1024
	.type		ky_c,@object
	.size		ky_c,(kz_c - ky_c)
ky_c:
	.zero		1024
	.type		kz_c,@object
	.size		kz_c,(.L_2 - kz_c)
kz_c:
	.zero		1024
.L_2:


//--------------------- .text._Z6cmpFHdPfS_S_S_S_S_S_S_i --------------------------
	.section	.text._Z6cmpFHdPfS_S_S_S_S_S_S_i,"ax",@progbits
	.align	128
        .global         _Z6cmpFHdPfS_S_S_S_S_S_S_i
        .type           _Z6cmpFHdPfS_S_S_S_S_S_S_i,@function
        .size           _Z6cmpFHdPfS_S_S_S_S_S_S_i,(.L_x_9 - _Z6cmpFHdPfS_S_S_S_S_S_S_i)
        .other          _Z6cmpFHdPfS_S_S_S_S_S_S_i,@"STO_CUDA_ENTRY STV_DEFAULT"
_Z6cmpFHdPfS_S_S_S_S_S_S_i:
.text._Z6cmpFHdPfS_S_S_S_S_S_S_i:
[----:B------:R-:W-:Y:S01]  /*0000*/  LDC R1, c[0x0][0x37c] ;  /* 0x0000df00ff017b82 */ /* 0x000fe20000000800 */
[----:B------:R-:W0:Y:S07]  /*0010*/  S2R R6, SR_TID.X ;  /* 0x0000000000067919 */ /* 0x000e2e0000002100 */
[----:B------:R-:W1:Y:S01]  /*0020*/  LDC.64 R14, c[0x0][0x3b0] ;  /* 0x0000ec00ff0e7b82 */ /* 0x000e620000000a00 */
[----:B------:R-:W2:Y:S01]  /*0030*/  LDCU.64 UR10, c[0x0][0x358] ;  /* 0x00006b00ff0a77ac */ /* 0x000ea20008000a00 */
[----:B------:R-:W3:Y:S01]  /*0040*/  S2R R17, SR_CTAID.X ;  /* 0x0000000000117919 */ /* 0x000ee20000002500 */
[----:B------:R-:W4:Y:S05]  /*0050*/  LDCU UR4, c[0x0][0x360] ;  /* 0x00006c00ff0477ac */ /* 0x000f2a0008000800 */
[----:B------:R-:W2:Y:S01]  /*0060*/  LDC.64 R8, c[0x0][0x3b8] ;  /* 0x0000ee00ff087b82 */ /* 0x000ea20000000a00 */
[----:B------:R-:W4:Y:S07]  /*0070*/  LDCU UR7, c[0x0][0x3c0] ;  /* 0x00007800ff0777ac */ /* 0x000f2e0008000800 */
[----:B------:R-:W4:Y:S08]  /*0080*/  LDC.64 R20, c[0x0][0x398] ;  /* 0x0000e600ff147b82 */ /* 0x000f300000000a00 */
[----:B------:R-:W4:Y:S01]  /*0090*/  LDC.64 R10, c[0x0][0x3a0] ;  /* 0x0000e800ff0a7b82 */ /* 0x000f220000000a00 */
[----:B0-----:R-:W-:-:S07]  /*00a0*/  ISETP.GT.U32.AND P0, PT, R6, 0xff, PT ;  /* 0x000000ff0600780c */ /* 0x001fce0003f04070 */
[----:B------:R-:W0:Y:S08]  /*00b0*/  LDC.64 R12, c[0x0][0x3a8] ;  /* 0x0000ea00ff0c7b82 */ /* 0x000e300000000a00 */
[----:B------:R-:W0:Y:S01]  /*00c0*/  LDC.64 R4, c[0x0][0x388] ;  /* 0x0000e200ff047b82 */ /* 0x000e220000000a00 */
[----:B---3--:R-:W-:-:S05]  /*00d0*/  @!P0 LEA R3, R17, R6, 0x8 ;  /* 0x0000000611038211 */ /* 0x008fca00078e40ff */
[----:B-1----:R-:W-:-:S04]  /*00e0*/  @!P0 IMAD.WIDE.U32 R14, R3, 0x4, R14 ;  /* 0x00000004030e8825 */ /* 0x002fc800078e000e */
[----:B--2---:R-:W-:Y:S01]  /*00f0*/  @!P0 IMAD.WIDE.U32 R8, R3, 0x4, R8 ;  /* 0x0000000403088825 */ /* 0x004fe200078e0008 */
[----:B------:R1:W2:Y:S01]  /*0100*/  @!P0 LDG.E R7, desc[UR10][R14.64] ;  /* 0x0000000a0e078981 */ /* 0x0002a2000c1e1900 */
[----:B------:R-:W3:Y:S04]  /*0110*/  LDC.64 R2, c[0x0][0x380] ;  /* 0x0000e000ff027b82 */ /* 0x000ee80000000a00 */
[----:B------:R4:W2:Y:S01]  /*0120*/  @!P0 LDG.E R8, desc[UR10][R8.64] ;  /* 0x0000000a08088981 */ /* 0x0008a2000c1e1900 */
[----:B-1----:R-:W1:Y:S01]  /*0130*/  @!P0 S2R R15, SR_CgaCtaId ;  /* 0x00000000000f8919 */ /* 0x002e620000008800 */
[----:B----4-:R-:W-:Y:S01]  /*0140*/  @!P0 MOV R9, 0x400 ;  /* 0x0000040000098802 */ /* 0x010fe20000000f00 */
[----:B------:R-:W-:-:S03]  /*0150*/  IMAD R16, R17, UR4, R6 ;  /* 0x0000000411107c24 */ /* 0x000fc6000f8e0206 */
[----:B------:R-:W-:Y:S01]  /*0160*/  @!P0 IADD3 R14, PT, PT, R9, 0x400, RZ ;  /* 0x00000400090e8810 */ /* 0x000fe20007ffe0ff */
[----:B------:R-:W-:-:S04]  /*0170*/  IMAD.WIDE R20, R16, 0x4, R20 ;  /* 0x0000000410147825 */ /* 0x000fc800078e0214 */
[C---:B------:R-:W-:Y:S02]  /*0180*/  IMAD.WIDE R10, R16.reuse, 0x4, R10 ;  /* 0x00000004100a7825 */ /* 0x040fe400078e020a */
[----:B------:R4:W5:Y:S02]  /*0190*/  LDG.E R20, desc[UR10][R20.64] ;  /* 0x0000000a14147981 */ /* 0x000964000c1e1900 */
[C---:B0-----:R-:W-:Y:S02]  /*01a0*/  IMAD.WIDE R12, R16.reuse, 0x4, R12 ;  /* 0x00000004100c7825 */ /* 0x041fe400078e020c */
[----:B------:R4:W5:Y:S02]  /*01b0*/  LDG.E R18, desc[UR10][R10.64] ;  /* 0x0000000a0a127981 */ /* 0x000964000c1e1900 */
[C---:B---3--:R-:W-:Y:S02]  /*01c0*/  IMAD.WIDE R2, R16.reuse, 0x4, R2 ;  /* 0x0000000410027825 */ /* 0x048fe400078e0202 */
[----:B------:R4:W5:Y:S02]  /*01d0*/  LDG.E R0, desc[UR10][R12.64] ;  /* 0x0000000a0c007981 */ /* 0x000964000c1e1900 */
[----:B------:R-:W-:-:S02]  /*01e0*/  IMAD.WIDE R4, R16, 0x4, R4 ;  /* 0x0000000410047825 */ /* 0x000fc400078e0204 */
[----:B------:R4:W5:Y:S01]  /*01f0*/  LDG.E R19, desc[UR10][R2.64] ;  /* 0x0000000a02137981 */ /* 0x000962000c1e1900 */
[----:B-1----:R-:W-:-:S03]  /*0200*/  @!P0 LEA R9, R15, R9, 0x18 ;  /* 0x000000090f098211 */ /* 0x002fc600078ec0ff */
[----:B------:R4:W5:Y:S01]  /*0210*/  LDG.E R17, desc[UR10][R4.64] ;  /* 0x0000000a04117981 */ /* 0x000962000c1e1900 */
[----:B------:R-:W-:Y:S02]  /*0220*/  @!P0 LEA R15, R15, R14, 0x18 ;  /* 0x0000000e0f0f8211 */ /* 0x000fe400078ec0ff */
[C---:B------:R-:W-:Y:S02]  /*0230*/  @!P0 LEA R14, R6.reuse, R9, 0x2 ;  /* 0x00000009060e8211 */ /* 0x040fe400078e10ff */
[----:B------:R-:W-:Y:S01]  /*0240*/  @!P0 LEA R15, R6, R15, 0x2 ;  /* 0x0000000f060f8211 */ /* 0x000fe200078e10ff */
[----:B------:R-:W-:Y:S02]  /*0250*/  UISETP.GE.AND UP0, UPT, UR7, 0x1, UPT ;  /* 0x000000010700788c */ /* 0x000fe4000bf06270 */
[----:B--2---:R4:W-:Y:S04]  /*0260*/  @!P0 STS [R14], R7 ;  /* 0x000000070e008388 */ /* 0x0049e80000000800 */
[----:B------:R4:W-:Y:S01]  /*0270*/  @!P0 STS [R15], R8 ;  /* 0x000000080f008388 */ /* 0x0009e20000000800 */
[----:B------:R-:W-:Y:S06]  /*0280*/  BAR.SYNC.DEFER_BLOCKING 0x0 ;  /* 0x0000000000007b1d */ /* 0x000fec0000010000 */
[----:B------:R-:W-:Y:S05]  /*0290*/  BRA.U !UP0, `(.L_x_0) ;  /* 0x0000000908cc7547 */ /* 0x000fea000b800000 */
[----:B------:R-:W-:Y:S02]  /*02a0*/  UISETP.GE.U32.AND UP1, UPT, UR7, 0x4, UPT ;  /* 0x000000040700788c */ /* 0x000fe4000bf26070 */
[----:B------:R-:W-:Y:S01]  /*02b0*/  ULOP3.LUT UR26, UR7, 0x3, URZ, 0xc0, !UPT ;  /* 0x00000003071a7892 */ /* 0x000fe2000f8ec0ff */
[----:B------:R-:W-:-:S03]  /*02c0*/  UMOV UR4, URZ ;  /* 0x000000ff00047c82 */ /* 0x000fc60008000000 */
[----:B------:R-:W-:-:S03]  /*02d0*/  UISETP.NE.AND UP0, UPT, UR26, URZ, UPT ;  /* 0x000000ff1a00728c */ /* 0x000fc6000bf05270 */
[----:B------:R-:W-:Y:S08]  /*02e0*/  BRA.U !UP1, `(.L_x_1) ;  /* 0x0000000509707547 */ /* 0x000ff0000b800000 */
[----:B------:R-:W0:Y:S01]  /*02f0*/  S2UR UR8, SR_CgaCtaId ;  /* 0x00000000000879c3 */ /* 0x000e220000008800 */
[----:B------:R-:W-:Y:S01]  /*0300*/  UMOV UR5, 0x400 ;  /* 0x0000040000057882 */ /* 0x000fe20000000000 */
[----:B------:R-:W-:Y:S02]  /*0310*/  ULOP3.LUT UR4, UR7, 0x7ffffffc, URZ, 0xc0, !UPT ;  /* 0x7ffffffc07047892 */ /* 0x000fe4000f8ec0ff */
[----:B------:R-:W-:Y:S01]  /*0320*/  UIADD3 UR6, UPT, UPT, UR5, 0x400, URZ ;  /* 0x0000040005067890 */ /* 0x000fe2000fffe0ff */
[----:B------:R-:W-:Y:S01]  /*0330*/  UMOV UR25, 0x8 ;  /* 0x0000000800197882 */ /* 0x000fe20000000000 */
[----:B------:R-:W-:Y:S01]  /*0340*/  UMOV UR24, 0x408 ;  /* 0x0000040800187882 */ /* 0x000fe20000000000 */
[----:B0-----:R-:W-:Y:S02]  /*0350*/  ULEA UR9, UR8, UR5, 0x18 ;  /* 0x0000000508097291 */ /* 0x001fe4000f8ec0ff */
[----:B------:R-:W-:Y:S02]  /*0360*/  ULEA UR5, UR8, UR6, 0x18 ;  /* 0x0000000608057291 */ /* 0x000fe4000f8ec0ff */
[----:B------:R-:W-:-:S02]  /*0370*/  UIADD3 UR6, UPT, UPT, UR9, 0x8, URZ ;  /* 0x0000000809067890 */ /* 0x000fc4000fffe0ff */
[----:B------:R-:W-:Y:S02]  /*0380*/  UIADD3 UR8, UPT, UPT, -UR4, URZ, URZ ;  /* 0x000000ff04087290 */ /* 0x000fe4000fffe1ff */
[----:B------:R-:W-:Y:S01]  /*0390*/  UIADD3 UR5, UPT, UPT, UR5, 0x8, URZ ;  /* 0x0000000805057890 */ /* 0x000fe2000fffe0ff */
[----:B------:R-:W-:-:S11]  /*03a0*/  UMOV UR9, 0x808 ;  /* 0x0000080800097882 */ /* 0x000fd60000000000 */
.L_x_2:
[----:B------:R-:W4:Y:S01]  /*03b0*/  LDCU.64 UR14, c[0x3][UR24+-0x8] ;  /* 0x00ffff00180e77ac */ /* 0x000f220008000a00 */
[----:B------:R-:W0:Y:S01]  /*03c0*/  LDCU.64 UR12, c[0x3][UR25+-0x8] ;  /* 0x00ffff00190c77ac */ /* 0x000e220008000a00 */
[----:B------:R-:W1:Y:S01]  /*03d0*/  LDCU.64 UR16, c[0x3][UR9+-0x8] ;  /* 0x00ffff00091077ac */ /* 0x000e620008000a00 */
[----:B------:R-:W2:Y:S01]  /*03e0*/  LDCU.64 UR20, c[0x3][UR24] ;  /* 0x00c00000181477ac */ /* 0x000ea20008000a00 */
[----:B------:R-:W3:Y:S01]  /*03f0*/  LDCU.64 UR18, c[0x3][UR25] ;  /* 0x00c00000191277ac */ /* 0x000ee20008000a00 */
[C---:B----45:R-:W-:Y:S01]  /*0400*/  FMUL R7, R18.reuse, UR14 ;  /* 0x0000000e12077c20 */ /* 0x070fe20008400000 */
[----:B------:R-:W-:Y:S01]  /*0410*/  FMUL R9, R18, UR15 ;  /* 0x0000000f12097c20 */ /* 0x000fe20008400000 */
[----:B------:R-:W4:Y:S02]  /*0420*/  LDCU.64 UR22, c[0x3][UR9] ;  /* 0x00c00000091677ac */ /* 0x000f240008000a00 */
[----:B0-----:R-:W-:Y:S01]  /*0430*/  FFMA R7, R20, UR12, R7 ;  /* 0x0000000c14077c23 */ /* 0x001fe20008000007 */
[----:B------:R-:W-:Y:S01]  /*0440*/  UMOV UR12, 0x54442d18 ;  /* 0x54442d18000c7882 */ /* 0x000fe20000000000 */
[----:B------:R-:W-:-:S02]  /*0450*/  UIADD3 UR8, UPT, UPT, UR8, 0x4, URZ ;  /* 0x0000000408087890 */ /* 0x000fc4000fffe0ff */
[----:B-1----:R-:W-:Y:S01]  /*0460*/  FFMA R12, R0, UR16, R7 ;  /* 0x00000010000c7c23 */ /* 0x002fe20008000007 */
[----:B------:R-:W-:Y:S01]  /*0470*/  FFMA R7, R20, UR13, R9 ;  /* 0x0000000d14077c23 */ /* 0x000fe20008000009 */
[----:B------:R-:W-:Y:S01]  /*0480*/  UMOV UR13, 0x401921fb ;  /* 0x401921fb000d7882 */ /* 0x000fe20000000000 */
[----:B------:R-:W-:Y:S01]  /*0490*/  UISETP.NE.AND UP1, UPT, UR8, URZ, UPT ;  /* 0x000000ff0800728c */ /* 0x000fe2000bf25270 */
[----:B--2---:R-:W-:Y:S01]  /*04a0*/  FMUL R11, R18, UR20 ;  /* 0x00000014120b7c20 */ /* 0x004fe20008400000 */
[----:B------:R-:W-:Y:S01]  /*04b0*/  FFMA R10, R0, UR17, R7 ;  /* 0x00000011000a7c23 */ /* 0x000fe20008000007 */
[----:B------:R0:W1:Y:S01]  /*04c0*/  F2F.F64.F32 R8, R12 ;  /* 0x0000000c00087310 */ /* 0x0000620000201800 */
[----:B------:R-:W-:Y:S01]  /*04d0*/  UIADD3 UR25, UPT, UPT, UR25, 0x10, URZ ;  /* 0x0000001019197890 */ /* 0x000fe2000fffe0ff */
[----:B---3--:R-:W-:Y:S01]  /*04e0*/  FFMA R7, R20, UR18, R11 ;  /* 0x0000001214077c23 */ /* 0x008fe2000800000b */
[----:B------:R-:W-:Y:S02]  /*04f0*/  UIADD3 UR24, UPT, UPT, UR24, 0x10, URZ ;  /* 0x0000001018187890 */ /* 0x000fe4000fffe0ff */
[----:B------:R-:W-:Y:S01]  /*0500*/  UIADD3 UR9, UPT, UPT, UR9, 0x10, URZ ;  /* 0x0000001009097890 */ /* 0x000fe2000fffe0ff */
[----:B----4-:R-:W-:-:S02]  /*0510*/  FFMA R7, R0, UR22, R7 ;  /* 0x0000001600077c23 */ /* 0x010fc40008000007 */
[----:B------:R-:W2:Y:S01]  /*0520*/  F2F.F64.F32 R10, R10 ;  /* 0x0000000a000a7310 */ /* 0x000ea20000201800 */
[----:B0-----:R-:W0:Y:S01]  /*0530*/  LDS.64 R12, [UR5+-0x8] ;  /* 0xfffff805ff0c7984 */ /* 0x001e220008000a00 */
[----:B-1----:R-:W-:-:S06]  /*0540*/  DMUL R8, R8, UR12 ;  /* 0x0000000c08087c28 */ /* 0x002fcc0008000000 */
[----:B------:R-:W1:Y:S01]  /*0550*/  F2F.F64.F32 R6, R7 ;  /* 0x0000000700067310 */ /* 0x000e620000201800 */
[----:B--2---:R-:W-:Y:S01]  /*0560*/  DMUL R26, R10, UR12 ;  /* 0x0000000c0a1a7c28 */ /* 0x004fe20008000000 */
[----:B------:R-:W-:-:S06]  /*0570*/  FMUL R11, R18, UR21 ;  /* 0x00000015120b7c20 */ /* 0x000fcc0008400000 */
[----:B------:R-:W2:Y:S01]  /*0580*/  F2F.F32.F64 R8, R8 ;  /* 0x0000000800087310 */ /* 0x000ea20000301000 */
[----:B------:R-:W-:Y:S02]  /*0590*/  FFMA R15, R20, UR19, R11 ;  /* 0x00000013140f7c23 */ /* 0x000fe4000800000b */
[----:B------:R-:W3:Y:S01]  /*05a0*/  LDS.64 R10, [UR6+-0x8] ;  /* 0xfffff806ff0a7984 */ /* 0x000ee20008000a00 */
[----:B-1----:R-:W-:Y:S01]  /*05b0*/  DMUL R28, R6, UR12 ;  /* 0x0000000c061c7c28 */ /* 0x002fe20008000000 */
[----:B------:R-:W-:-:S03]  /*05c0*/  FFMA R24, R0, UR23, R15 ;  /* 0x0000001700187c23 */ /* 0x000fc6000800000f */
[----:B------:R-:W1:Y:S01]  /*05d0*/  F2F.F32.F64 R22, R26 ;  /* 0x0000001a00167310 */ /* 0x000e620000301000 */
[----:B------:R-:W4:Y:S01]  /*05e0*/  LDS.64 R6, [UR5] ;  /* 0x00000005ff067984 */ /* 0x000f220008000a00 */
[----:B------:R-:W-:Y:S01]  /*05f0*/  UIADD3 UR5, UPT, UPT, UR5, 0x10, URZ ;  /* 0x0000001005057890 */ /* 0x000fe2000fffe0ff */
[----:B--2---:R-:W-:-:S05]  /*0600*/  FMUL.RZ R21, R8, 0.15915493667125701904 ;  /* 0x3e22f98308157820 */ /* 0x004fca000040c000 */
[----:B------:R-:W2:Y:S01]  /*0610*/  F2F.F64.F32 R14, R24 ;  /* 0x00000018000e7310 */ /* 0x000ea20000201800 */
[----:B------:R-:W4:Y:S01]  /*0620*/  LDS.64 R8, [UR6] ;  /* 0x00000006ff087984 */ /* 0x000f220008000a00 */
[----:B------:R-:W-:Y:S01]  /*0630*/  UIADD3 UR6, UPT, UPT, UR6, 0x10, URZ ;  /* 0x0000001006067890 */ /* 0x000fe2000fffe0ff */
[----:B-1----:R-:W-:-:S05]  /*0640*/  FMUL.RZ R27, R22, 0.15915493667125701904 ;  /* 0x3e22f983161b7820 */ /* 0x002fca000040c000 */
[----:B------:R-:W1:Y:S01]  /*0650*/  F2F.F32.F64 R23, R28 ;  /* 0x0000001c00177310 */ /* 0x000e620000301000 */
[----:B--2---:R-:W-:-:S07]  /*0660*/  DMUL R14, R14, UR12 ;  /* 0x0000000c0e0e7c28 */ /* 0x004fce0008000000 */
[----:B------:R-:W0:Y:S01]  /*0670*/  MUFU.SIN R25, R21 ;  /* 0x0000001500197308 */ /* 0x000e220000000400 */
[----:B-1----:R-:W-:-:S07]  /*0680*/  FMUL.RZ R29, R23, 0.15915493667125701904 ;  /* 0x3e22f983171d7820 */ /* 0x002fce000040c000 */
[----:B------:R-:W1:Y:S08]  /*0690*/  MUFU.COS R21, R21 ;  /* 0x0000001500157308 */ /* 0x000e700000000000 */
[----:B------:R-:W2:Y:S01]  /*06a0*/  F2F.F32.F64 R14, R14 ;  /* 0x0000000e000e7310 */ /* 0x000ea20000301000 */
[C---:B0-----:R-:W-:Y:S01]  /*06b0*/  FMUL R26, R25.reuse, R12 ;  /* 0x0000000c191a7220 */ /* 0x041fe20000400000 */
[----:B---3--:R-:W-:-:S06]  /*06c0*/  FMUL R28, R25, R10 ;  /* 0x0000000a191c7220 */ /* 0x008fcc0000400000 */
[----:B------:R-:W0:Y:S01]  /*06d0*/  MUFU.SIN R24, R27 ;  /* 0x0000001b00187308 */ /* 0x000e220000000400 */
[C---:B-1----:R-:W-:Y:S01]  /*06e0*/  FFMA R26, R21.reuse, R10, -R26 ;  /* 0x0000000a151a7223 */ /* 0x042fe2000000081a */
[----:B------:R-:W-:-:S03]  /*06f0*/  FFMA R28, R21, R12, R28 ;  /* 0x0000000c151c7223 */ /* 0x000fc6000000001c */
[----:B------:R-:W-:Y:S01]  /*0700*/  FADD R26, R26, R19 ;  /* 0x000000131a1a7221 */ /* 0x000fe20000000000 */
[----:B------:R-:W-:Y:S02]  /*0710*/  FADD R28, R28, R17 ;  /* 0x000000111c1c7221 */ /* 0x000fe40000000000 */
[----:B------:R2:W1:Y:S08]  /*0720*/  MUFU.COS R22, R27 ;  /* 0x0000001b00167308 */ /* 0x0004700000000000 */
[----:B------:R-:W4:Y:S01]  /*0730*/  MUFU.SIN R23, R29 ;  /* 0x0000001d00177308 */ /* 0x000f220000000400 */
[----:B--2---:R-:W-:Y:S01]  /*0740*/  FMUL.RZ R27, R14, 0.15915493667125701904 ;  /* 0x3e22f9830e1b7820 */ /* 0x004fe2000040c000 */
[C---:B0-----:R-:W-:Y:S01]  /*0750*/  FMUL R15, R24.reuse, R13 ;  /* 0x0000000d180f7220 */ /* 0x041fe20000400000 */
[----:B------:R-:W-:-:S05]  /*0760*/  FMUL R24, R24, R11 ;  /* 0x0000000b18187220 */ /* 0x000fca0000400000 */
[----:B------:R-:W0:Y:S01]  /*0770*/  MUFU.SIN R10, R27 ;  /* 0x0000001b000a7308 */ /* 0x000e220000000400 */
[C---:B-1----:R-:W-:Y:S01]  /*0780*/  FFMA R15, R22.reuse, R11, -R15 ;  /* 0x0000000b160f7223 */ /* 0x042fe2000000080f */
[----:B------:R-:W-:-:S03]  /*0790*/  FFMA R13, R22, R13, R24 ;  /* 0x0000000d160d7223 */ /* 0x000fc60000000018 */
[----:B------:R-:W-:Y:S01]  /*07a0*/  FADD R15, R26, R15 ;  /* 0x0000000f1a0f7221 */ /* 0x000fe20000000000 */
[----:B------:R-:W-:Y:S02]  /*07b0*/  FADD R13, R28, R13 ;  /* 0x0000000d1c0d7221 */ /* 0x000fe40000000000 */
[----:B------:R-:W1:Y:S01]  /*07c0*/  MUFU.COS R25, R29 ;  /* 0x0000001d00197308 */ /* 0x000e620000000000 */
[C---:B----4-:R-:W-:Y:S01]  /*07d0*/  FMUL R14, R23.reuse, R6 ;  /* 0x00000006170e7220 */ /* 0x050fe20000400000 */
[----:B------:R-:W-:-:S06]  /*07e0*/  FMUL R23, R23, R8 ;  /* 0x0000000817177220 */ /* 0x000fcc0000400000 */
[----:B------:R-:W2:Y:S01]  /*07f0*/  MUFU.COS R12, R27 ;  /* 0x0000001b000c7308 */ /* 0x000ea20000000000 */
[C---:B0-----:R-:W-:Y:S01]  /*0800*/  FMUL R11, R10.reuse, R7 ;  /* 0x000000070a0b7220 */ /* 0x041fe20000400000 */
[----:B------:R-:W-:Y:S01]  /*0810*/  FMUL R10, R10, R9 ;  /* 0x000000090a0a7220 */ /* 0x000fe20000400000 */
[C---:B-1----:R-:W-:Y:S01]  /*0820*/  FFMA R14, R25.reuse, R8, -R14 ;  /* 0x00000008190e7223 */ /* 0x042fe2000000080e */
[----:B------:R-:W-:-:S03]  /*0830*/  FFMA R6, R25, R6, R23 ;  /* 0x0000000619067223 */ /* 0x000fc60000000017 */
[----:B------:R-:W-:Y:S01]  /*0840*/  FADD R14, R15, R14 ;  /* 0x0000000e0f0e7221 */ /* 0x000fe20000000000 */
[----:B------:R-:W-:Y:S01]  /*0850*/  FADD R6, R13, R6 ;  /* 0x000000060d067221 */ /* 0x000fe20000000000 */
[C---:B--2---:R-:W-:Y:S01]  /*0860*/  FFMA R11, R12.reuse, R9, -R11 ;  /* 0x000000090c0b7223 */ /* 0x044fe2000000080b */
[----:B------:R-:W-:-:S03]  /*0870*/  FFMA R7, R12, R7, R10 ;  /* 0x000000070c077223 */ /* 0x000fc6000000000a */
[----:B------:R-:W-:Y:S01]  /*0880*/  FADD R19, R14, R11 ;  /* 0x0000000b0e137221 */ /* 0x000fe20000000000 */
[----:B------:R-:W-:Y:S01]  /*0890*/  FADD R17, R6, R7 ;  /* 0x0000000706117221 */ /* 0x000fe20000000000 */
[----:B------:R-:W-:Y:S06]  /*08a0*/  BRA.U UP1, `(.L_x_2) ;  /* 0xfffffff901c07547 */ /* 0x000fec000b83ffff */
.L_x_1:
[----:B------:R-:W-:Y:S05]  /*08b0*/  BRA.U !UP0, `(.L_x_0) ;  /* 0x0000000508447547 */ /* 0x000fea000b800000 */
[----:B------:R-:W-:Y:S02]  /*08c0*/  UISETP.NE.AND UP0, UPT, UR26, 0x1, UPT ;  /* 0x000000011a00788c */ /* 0x000fe4000bf05270 */
[----:B------:R-:W-:-:S04]  /*08d0*/  ULOP3.LUT UR5, UR7, 0x1, URZ, 0xc0, !UPT ;  /* 0x0000000107057892 */ /* 0x000fc8000f8ec0ff */
[----:B------:R-:W-:-:S03]  /*08e0*/  UISETP.NE.U32.AND UP1, UPT, UR5, 0x1, UPT ;  /* 0x000000010500788c */ /* 0x000fc6000bf25070 */
[----:B------:R-:W-:Y:S08]  /*08f0*/  BRA.U !UP0, `(.L_x_3) ;  /* 0x0000000108b87547 */ /* 0x000ff0000b800000 */
[----:B------:R-:W-:Y:S01]  /*0900*/  USHF.L.U32 UR5, UR4, 0x2, URZ ;  /* 0x0000000204057899 */ /* 0x000fe200080006ff */
[----:B------:R-:W0:Y:S01]  /*0910*/  S2UR UR8, SR_CgaCtaId ;  /* 0x00000000000879c3 */ /* 0x000e220000008800 */
[----:B------:R-:W-:-:S10]  /*0920*/  UMOV UR9, 0x401921fb ;  /* 0x401921fb00097882 */ /* 0x000fd40000000000 */
[----:B------:R-:W4:Y:S01]  /*0930*/  LDCU.64 UR14, c[0x3][UR5+0x400] ;  /* 0x00c08000050e77ac */ /* 0x000f220008000a00 */
[----:B------:R-:W1:Y:S01]  /*0940*/  LDCU.64 UR12, c[0x3][UR5] ;  /* 0x00c00000050c77ac */ /* 0x000e620008000a00 */
[----:B------:R-:W2:Y:S01]  /*0950*/  LDCU.64 UR6, c[0x3][UR5+0x800] ;  /* 0x00c10000050677ac */ /* 0x000ea20008000a00 */
[----:B------:R-:W-:Y:S01]  /*0960*/  UMOV UR5, 0x400 ;  /* 0x0000040000057882 */ /* 0x000fe20000000000 */
[C---:B----45:R-:W-:Y:S01]  /*0970*/  FMUL R7, R18.reuse, UR14 ;  /* 0x0000000e12077c20 */ /* 0x070fe20008400000 */
[----:B------:R-:W-:-:S03]  /*0980*/  FMUL R9, R18, UR15 ;  /* 0x0000000f12097c20 */ /* 0x000fc60008400000 */
[C---:B-1----:R-:W-:Y:S01]  /*0990*/  FFMA R7, R20.reuse, UR12, R7 ;  /* 0x0000000c14077c23 */ /* 0x042fe20008000007 */
[----:B------:R-:W-:-:S03]  /*09a0*/  FFMA R9, R20, UR13, R9 ;  /* 0x0000000d14097c23 */ /* 0x000fc60008000009 */
[C---:B--2---:R-:W-:Y:S01]  /*09b0*/  FFMA R7, R0.reuse, UR6, R7 ;  /* 0x0000000600077c23 */ /* 0x044fe20008000007 */
[----:B------:R-:W-:Y:S01]  /*09c0*/  FFMA R14, R0, UR7, R9 ;  /* 0x00000007000e7c23 */ /* 0x000fe20008000009 */
[----:B------:R-:W-:Y:S02]  /*09d0*/  UIADD3 UR6, UPT, UPT, UR5, 0x400, URZ ;  /* 0x0000040005067890 */ /* 0x000fe4000fffe0ff */
[----:B0-----:R-:W-:Y:S01]  /*09e0*/  ULEA UR5, UR8, UR5, 0x18 ;  /* 0x0000000508057291 */ /* 0x001fe2000f8ec0ff */
[----:B------:R-:W0:Y:S01]  /*09f0*/  F2F.F64.F32 R8, R14 ;  /* 0x0000000e00087310 */ /* 0x000e220000201800 */
[----:B------:R-:W-:Y:S02]  /*0a00*/  ULEA UR6, UR8, UR6, 0x18 ;  /* 0x0000000608067291 */ /* 0x000fe4000f8ec0ff */
[----:B------:R-:W-:Y:S02]  /*0a10*/  ULEA UR5, UR4, UR5, 0x2 ;  /* 0x0000000504057291 */ /* 0x000fe4000f8e10ff */
[----:B------:R-:W-:Y:S01]  /*0a20*/  ULEA UR6, UR4, UR6, 0x2 ;  /* 0x0000000604067291 */ /* 0x000fe2000f8e10ff */
[----:B------:R-:W-:-:S02]  /*0a30*/  UMOV UR8, 0x54442d18 ;  /* 0x54442d1800087882 */ /* 0x000fc40000000000 */
[----:B------:R-:W1:Y:S01]  /*0a40*/  F2F.F64.F32 R6, R7 ;  /* 0x0000000700067310 */ /* 0x000e620000201800 */
[----:B------:R-:W-:Y:S01]  /*0a50*/  UIADD3 UR4, UPT, UPT, UR4, 0x2, URZ ;  /* 0x0000000204047890 */ /* 0x000fe2000fffe0ff */
[----:B0-----:R-:W-:Y:S02]  /*0a60*/  DMUL R12, R8, UR8 ;  /* 0x00000008080c7c28 */ /* 0x001fe40008000000 */
[----:B------:R-:W-:Y:S01]  /*0a70*/  LDS.64 R8, [UR5] ;  /* 0x00000005ff087984 */ /* 0x000fe20008000a00 */
[----:B-1----:R-:W-:-:S03]  /*0a80*/  DMUL R10, R6, UR8 ;  /* 0x00000008060a7c28 */ /* 0x002fc60008000000 */
[----:B------:R-:W0:Y:S04]  /*0a90*/  LDS.64 R6, [UR6] ;  /* 0x00000006ff067984 */ /* 0x000e280008000a00 */
[----:B------:R-:W1:Y:S08]  /*0aa0*/  F2F.F32.F64 R12, R12 ;  /* 0x0000000c000c7310 */ /* 0x000e700000301000 */
[----:B------:R-:W2:Y:S01]  /*0ab0*/  F2F.F32.F64 R10, R10 ;  /* 0x0000000a000a7310 */ /* 0x000ea20000301000 */
[----:B-1----:R-:W-:-:S07]  /*0ac0*/  FMUL.RZ R24, R12, 0.15915493667125701904 ;  /* 0x3e22f9830c187820 */ /* 0x002fce000040c000 */
[----:B------:R-:W0:Y:S01]  /*0ad0*/  MUFU.SIN R22, R24 ;  /* 0x0000001800167308 */ /* 0x000e220000000400 */
[----:B--2---:R-:W-:-:S07]  /*0ae0*/  FMUL.RZ R23, R10, 0.15915493667125701904 ;  /* 0x3e22f9830a177820 */ /* 0x004fce000040c000 */
[----:B------:R-:W1:Y:S08]  /*0af0*/  MUFU.SIN R21, R23 ;  /* 0x0000001700157308 */ /* 0x000e700000000400 */
[----:B------:R-:W2:Y:S01]  /*0b00*/  MUFU.COS R15, R23 ;  /* 0x00000017000f7308 */ /* 0x000ea20000000000 */
[C---:B0-----:R-:W-:Y:S01]  /*0b10*/  FMUL R11, R22.reuse, R7 ;  /* 0x00000007160b7220 */ /* 0x041fe20000400000 */
[----:B------:R-:W-:-:S06]  /*0b20*/  FMUL R22, R22, R9 ;  /* 0x0000000916167220 */ /* 0x000fcc0000400000 */
[----:B------:R-:W0:Y:S01]  /*0b30*/  MUFU.COS R14, R24 ;  /* 0x00000018000e7308 */ /* 0x000e220000000000 */
[C---:B-1----:R-:W-:Y:S01]  /*0b40*/  FMUL R10, R21.reuse, R6 ;  /* 0x00000006150a7220 */ /* 0x042fe20000400000 */
[----:B------:R-:W-:-:S03]  /*0b50*/  FMUL R21, R21, R8 ;  /* 0x0000000815157220 */ /* 0x000fc60000400000 */
[C---:B--2---:R-:W-:Y:S01]  /*0b60*/  FFMA R10, R15.reuse, R8, -R10 ;  /* 0x000000080f0a7223 */ /* 0x044fe2000000080a */
[----:B------:R-:W-:-:S03]  /*0b70*/  FFMA R6, R15, R6, R21 ;  /* 0x000000060f067223 */ /* 0x000fc60000000015 */
[----:B------:R-:W-:Y:S01]  /*0b80*/  FADD R10, R19, R10 ;  /* 0x0000000a130a7221 */ /* 0x000fe20000000000 */
[----:B------:R-:W-:Y:S01]  /*0b90*/  FADD R6, R17, R6 ;  /* 0x0000000611067221 */ /* 0x000fe20000000000 */
[C---:B0-----:R-:W-:Y:S01]  /*0ba0*/  FFMA R11, R14.reuse, R9, -R11 ;  /* 0x000000090e0b7223 */ /* 0x041fe2000000080b */
[----:B------:R-:W-:-:S03]  /*0bb0*/  FFMA R7, R14, R7, R22 ;  /* 0x000000070e077223 */ /* 0x000fc60000000016 */
[----:B------:R-:W-:Y:S01]  /*0bc0*/  FADD R19, R10, R11 ;  /* 0x0000000b0a137221 */ /* 0x000fe20000000000 */
[----:B------:R-:W-:-:S07]  /*0bd0*/  FADD R17, R6, R7 ;  /* 0x0000000706117221 */ /* 0x000fce0000000000 */
.L_x_3:
[----:B------:R-:W-:Y:S05]  /*0be0*/  BRA.U UP1, `(.L_x_0) ;  /* 0x0000000101787547 */ /* 0x000fea000b800000 */
[----:B------:R-:W-:Y:S01]  /*0bf0*/  USHF.L.U32 UR5, UR4, 0x2, URZ ;  /* 0x0000000204057899 */ /* 0x000fe200080006ff */
[----:B------:R-:W0:Y:S11]  /*0c00*/  S2UR UR6, SR_CgaCtaId ;  /* 0x00000000000679c3 */ /* 0x000e360000008800 */
[----:B------:R-:W4:Y:S01]  /*0c10*/  LDCU UR8, c[0x3][UR5+0x400] ;  /* 0x00c08000050877ac */ /* 0x000f220008000800 */
[----:B------:R-:W1:Y:S01]  /*0c20*/  LDCU UR7, c[0x3][UR5] ;  /* 0x00c00000050777ac */ /* 0x000e620008000800 */
[----:B------:R-:W2:Y:S01]  /*0c30*/  LDCU UR5, c[0x3][UR5+0x800] ;  /* 0x00c10000050577ac */ /* 0x000ea20008000800 */
[----:B----45:R-:W-:-:S04]  /*0c40*/  FMUL R7, R18, UR8 ;  /* 0x0000000812077c20 */ /* 0x030fc80008400000 */
[----:B-1----:R-:W-:-:S04]  /*0c50*/  FFMA R7, R20, UR7, R7 ;  /* 0x0000000714077c23 */ /* 0x002fc80008000007 */
[----:B--2---:R-:W-:Y:S01]  /*0c60*/  FFMA R0, R0, UR5, R7 ;  /* 0x0000000500007c23 */ /* 0x004fe20008000007 */
[----:B------:R-:W-:Y:S02]  /*0c70*/  UMOV UR5, 0x400 ;  /* 0x0000040000057882 */ /* 0x000fe40000000000 */
[----:B------:R-:W-:Y:S01]  /*0c80*/  UIADD3 UR7, UPT, UPT, UR5, 0x400, URZ ;  /* 0x0000040005077890 */ /* 0x000fe2000fffe0ff */
[----:B------:R-:W1:Y:S03]  /*0c90*/  F2F.F64.F32 R6, R0 ;  /* 0x0000000000067310 */ /* 0x000e660000201800 */
[----:B0-----:R-:W-:Y:S02]  /*0ca0*/  ULEA UR7, UR6, UR7, 0x18 ;  /* 0x0000000706077291 */ /* 0x001fe4000f8ec0ff */
[----:B------:R-:W-:Y:S02]  /*0cb0*/  ULEA UR6, UR6, UR5, 0x18 ;  /* 0x0000000506067291 */ /* 0x000fe4000f8ec0ff */
[----:B------:R-:W-:-:S02]  /*0cc0*/  ULEA UR5, UR4, UR7, 0x2 ;  /* 0x0000000704057291 */ /* 0x000fc4000f8e10ff */
[----:B------:R-:W-:Y:S01]  /*0cd0*/  ULEA UR4, UR4, UR6, 0x2 ;  /* 0x0000000604047291 */ /* 0x000fe2000f8e10ff */
[----:B------:R-:W-:Y:S02]  /*0ce0*/  UMOV UR7, 0x401921fb ;  /* 0x401921fb00077882 */ /* 0x000fe40000000000 */
[----:B------:R-:W-:Y:S02]  /*0cf0*/  UMOV UR6, 0x54442d18 ;  /* 0x54442d1800067882 */ /* 0x000fe40000000000 */
[----:B-1----:R-:W-:Y:S02]  /*0d00*/  DMUL R6, R6, UR6 ;  /* 0x0000000606067c28 */ /* 0x002fe40008000000 */
[----:B------:R-:W0:Y:S04]  /*0d10*/  LDS R11, [UR5] ;  /* 0x00000005ff0b7984 */ /* 0x000e280008000800 */
[----:B------:R-:W1:Y:S04]  /*0d20*/  LDS R9, [UR4] ;  /* 0x00000004ff097984 */ /* 0x000e680008000800 */
[----:B------:R-:W2:Y:S02]  /*0d30*/  F2F.F32.F64 R6, R6 ;  /* 0x0000000600067310 */ /* 0x000ea40000301000 */
[----:B--2---:R-:W-:-:S06]  /*0d40*/  FMUL.RZ R12, R6, 0.15915493667125701904 ;  /* 0x3e22f983060c7820 */ /* 0x004fcc000040c000 */
[----:B------:R-:W0:Y:S08]  /*0d50*/  MUFU.SIN R8, R12 ;  /* 0x0000000c00087308 */ /* 0x000e300000000400 */
[----:B------:R-:W2:Y:S01]  /*0d60*/  MUFU.COS R0, R12 ;  /* 0x0000000c00007308 */ /* 0x000ea20000000000 */
[C---:B0-----:R-:W-:Y:S01]  /*0d70*/  FMUL R13, R8.reuse, R11 ;  /* 0x0000000b080d7220 */ /* 0x041fe20000400000 */
[----:B-1----:R-:W-:-:S03]  /*0d80*/  FMUL R10, R8, R9 ;  /* 0x00000009080a7220 */ /* 0x002fc60000400000 */
[C---:B--2---:R-:W-:Y:S01]  /*0d90*/  FFMA R8, R0.reuse, R9, -R13 ;  /* 0x0000000900087223 */ /* 0x044fe2000000080d */
[----:B------:R-:W-:-:S03]  /*0da0*/  FFMA R10, R0, R11, R10 ;  /* 0x0000000b000a7223 */ /* 0x000fc6000000000a */
[----:B------:R-:W-:Y:S01]  /*0db0*/  FADD R19, R19, R8 ;  /* 0x0000000813137221 */ /* 0x000fe20000000000 */
[----:B------:R-:W-:-:S07]  /*0dc0*/  FADD R17, R17, R10 ;  /* 0x0000000a11117221 */ /* 0x000fce0000000000 */
.L_x_0:
[----:B-----5:R-:W-:Y:S01]  /*0dd0*/  FMUL R0, R17, R17 ;  /* 0x0000001111007220 */ /* 0x020fe20000400000 */
[----:B------:R0:W-:Y:S01]  /*0de0*/  STG.E desc[UR10][R2.64], R19 ;  /* 0x0000001302007986 */ /* 0x0001e2000c10190a */
[----:B------:R-:W-:Y:S02]  /*0df0*/  BSSY.RECONVERGENT B0, `(.L_x_4) ;  /* 0x000000e000007945 */ /* 0x000fe40003800200 */
[----:B------:R-:W-:Y:S01]  /*0e00*/  FFMA R6, R19, R19, R0 ;  /* 0x0000001313067223 */ /* 0x000fe20000000000 */
[----:B------:R0:W-:Y:S03]  /*0e10*/  STG.E desc[UR10][R4.64], R17 ;  /* 0x0000001104007986 */ /* 0x0001e6000c10190a */
[----:B----4-:R0:W1:Y:S01]  /*0e20*/  MUFU.RSQ R7, R6 ;  /* 0x0000000600077308 */ /* 0x0100620000001400 */
[----:B------:R-:W-:-:S04]  /*0e30*/  IADD3 R0, PT, PT, R6, -0xd000000, RZ ;  /* 0xf300000006007810 */ /* 0x000fc80007ffe0ff */
[----:B------:R-:W-:-:S13]  /*0e40*/  ISETP.GT.U32.AND P0, PT, R0, 0x727fffff, PT ;  /* 0x727fffff0000780c */ /* 0x000fda0003f04070 */
[----:B01----:R-:W-:Y:S05]  /*0e50*/  @!P0 BRA `(.L_x_5) ;  /* 0x00000000000c8947 */ /* 0x003fea0003800000 */
[----:B------:R-:W-:-:S07]  /*0e60*/  MOV R7, 0xe80 ;  /* 0x00000e8000077802 */ /* 0x000fce0000000f00 */
[----:B------:R-:W-:Y:S05]  /*0e70*/  CALL.REL.NOINC `($__internal_0_$__cuda_sm20_sqrt_rn_f32_slowpath) ;  /* 0x0000000000287944 */ /* 0x000fea0003c00000 */
[----:B------:R-:W-:Y:S05]  /*0e80*/  BRA `(.L_x_6) ;  /* 0x0000000000107947 */ /* 0x000fea0003800000 */
.L_x_5:
[----:B------:R-:W-:Y:S01]  /*0e90*/  FMUL.FTZ R5, R6, R7 ;  /* 0x0000000706057220 */ /* 0x000fe20000410000 */
[----:B------:R-:W-:-:S03]  /*0ea0*/  FMUL.FTZ R2, R7, 0.5 ;  /* 0x3f00000007027820 */ /* 0x000fc60000410000 */
[----:B------:R-:W-:-:S04]  /*0eb0*/  FFMA R0, -R5, R5, R6 ;  /* 0x0000000505007223 */ /* 0x000fc80000000106 */
[----:B------:R-:W-:-:S07]  /*0ec0*/  FFMA R5, R0, R2, R5 ;  /* 0x0000000200057223 */ /* 0x000fce0000000005 */
.L_x_6:
[----:B------:R-:W-:Y:S05]  /*0ed0*/  BSYNC.RECONVERGENT B0 ;  /* 0x0000000000007941 */ /* 0x000fea0003800200 */
.L_x_4:
[----:B------:R-:W0:Y:S02]  /*0ee0*/  LDC.64 R2, c[0x0][0x390] ;  /* 0x0000e400ff027b82 */ /* 0x000e240000000a00 */
[----:B0-----:R-:W-:-:S05]  /*0ef0*/  IMAD.WIDE R16, R16, 0x4, R2 ;  /* 0x0000000410107825 */ /* 0x001fca00078e0202 */
[----:B------:R-:W-:Y:S01]  /*0f00*/  STG.E desc[UR10][R16.64], R5 ;  /* 0x0000000510007986 */ /* 0x000fe2000c10190a */
[----:B------:R-:W-:Y:S05]  /*0f10*/  EXIT ;  /* 0x000000000000794d */ /* 0x000fea0003800000 */
        .weak           $__internal_0_$__cuda_sm20_sqrt_rn_f32_slowpath
        .type           $__internal_0_$__cuda_sm20_sqrt_rn_f32_slowpath,@function
        .size           $__internal_0_$__cuda_sm20_sqrt_rn_f32_slowpath,(.L_x_9 - $__internal_0_$__cuda_sm20_sqrt_rn_f32_slowpath)
$__internal_0_$__cuda_sm20_sqrt_rn_f32_slowpath:
[----:B------:R-:W-:-:S13]  /*0f20*/  LOP3.LUT P0, RZ, R6, 0x7fffffff, RZ, 0xc0, !PT ;  /* 0x7fffffff06ff7812 */ /* 0x000fda000780c0ff */
[----:B------:R-:W-:Y:S01]  /*0f30*/  @!P0 MOV R2, R6 ;  /* 0x0000000600028202 */ /* 0x000fe20000000f00 */
[----:B------:R-:W-:Y:S06]  /*0f40*/  @!P0 BRA `(.L_x_7) ;  /* 0x0000000000448947 */ /* 0x000fec0003800000 */
[----:B------:R-:W-:Y:S02]  /*0f50*/  FSETP.GEU.FTZ.AND P0, PT, R6, RZ, PT ;  /* 0x000000ff0600720b */ /* 0x000fe40003f1e000 */
[----:B------:R-:W-:-:S11]  /*0f60*/  MOV R0, R6 ;  /* 0x0000000600007202 */ /* 0x000fd60000000f00 */
[----:B------:R-:W-:Y:S01]  /*0f70*/  @!P0 MOV R2, 0x7fffffff ;  /* 0x7fffffff00028802 */ /* 0x000fe20000000f00 */
[----:B------:R-:W-:Y:S06]  /*0f80*/  @!P0 BRA `(.L_x_7) ;  /* 0x0000000000348947 */ /* 0x000fec0003800000 */
[----:B------:R-:W-:-:S13]  /*0f90*/  FSETP.GTU.FTZ.AND P0, PT, |R0|, +INF , PT ;  /* 0x7f8000000000780b */ /* 0x000fda0003f1c200 */
[----:B------:R-:W-:Y:S01]  /*0fa0*/  @P0 FADD.FTZ R2, R0, 1 ;  /* 0x3f80000000020421 */ /* 0x000fe20000010000 */
[----:B------:R-:W-:Y:S06]  /*0fb0*/  @P0 BRA `(.L_x_7) ;  /* 0x0000000000280947 */ /* 0x000fec0003800000 */
[----:B------:R-:W-:-:S13]  /*0fc0*/  FSETP.NEU.FTZ.AND P0, PT, |R0|, +INF , PT ;  /* 0x7f8000000000780b */ /* 0x000fda0003f1d200 */
[----:B------:R-:W-:-:S04]  /*0fd0*/  @P0 FFMA R3, R0, 1.84467440737095516160e+19, RZ ;  /* 0x5f80000000030823 */ /* 0x000fc800000000ff */
[----:B------:R-:W0:Y:S02]  /*0fe0*/  @P0 MUFU.RSQ R2, R3 ;  /* 0x0000000300020308 */ /* 0x000e240000001400 */
[----:B0-----:R-:W-:Y:S01]  /*0ff0*/  @P0 FMUL.FTZ R4, R3, R2 ;  /* 0x0000000203040220 */ /* 0x001fe20000410000 */
[----:B------:R-:W-:Y:S01]  /*1000*/  @P0 FMUL.FTZ R6, R2, 0.5 ;  /* 0x3f00000002060820 */ /* 0x000fe20000410000 */
[----:B------:R-:W-:Y:S02]  /*1010*/  @!P0 MOV R2, R0 ;  /* 0x0000000000028202 */ /* 0x000fe40000000f00 */
[----:B------:R-:W-:-:S04]  /*1020*/  @P0 FADD.FTZ R5, -R4, -RZ ;  /* 0x800000ff04050221 */ /* 0x000fc80000010100 */
[----:B------:R-:W-:-:S04]  /*1030*/  @P0 FFMA R5, R4, R5, R3 ;  /* 0x0000000504050223 */ /* 0x000fc80000000003 */
[----:B------:R-:W-:-:S04]  /*1040*/  @P0 FFMA R5, R5, R6, R4 ;  /* 0x0000000605050223 */ /* 0x000fc80000000004 */
[----:B------:R-:W-:-:S07]  /*1050*/  @P0 FMUL.FTZ R2, R5, 2.3283064365386962891e-10 ;  /* 0x2f80000005020820 */ /* 0x000fce0000410000 */
.L_x_7:
[----:B------:R-:W-:Y:S01]  /*1060*/  HFMA2 R3, -RZ, RZ, 0, 0 ;  /* 0x00000000ff037431 */ /* 0x000fe200000001ff */
[----:B------:R-:W-:Y:S02]  /*1070*/  MOV R5, R2 ;  /* 0x0000000200057202 */ /* 0x000fe40000000f00 */
[----:B------:R-:W-:-:S04]  /*1080*/  MOV R2, R7 ;  /* 0x0000000700027202 */ /* 0x000fc80000000f00 */
[----:B------:R-:W-:Y:S05]  /*1090*/  RET.REL.NODEC R2 `(_Z6cmpFHdPfS_S_S_S_S_S_S_i) ;  /* 0xffffffec02d87950 */ /* 0x000fea0003c3ffff */
.L_x_8:
[----:B------:R-:W-:-:S00]  /*10a0*/  BRA `(.L_x_8) ;  /* 0xfffffffc00fc7947 */ /* 0x000fc0000383ffff */
[----:B------:R-:W-:-:S00]  /*10b0*/  NOP ;  /* 0x0000000000007918 */ /* 0x000fc00000000000 */
        /* <DEDUP_REMOVED lines=12> */
.L_x_9:


//--------------------- .nv.shared._Z6cmpFHdPfS_S_S_S_S_S_S_i --------------------------
	.section	.nv.shared._Z6cmpFHdPfS_S_S_S_S_S_S_i,"aw",@nobits
	.sectionflags	@""
	.align	4
.nv.shared._Z6cmpFHdPfS_S_S_S_S_S_S_i:
	.zero		3072


//--------------------- .nv.shared.reserved.0     --------------------------
	.section	.nv.shared.reserved.0,"aw",@nobits
	.weak		__nv_reservedSMEM_offset_0_alias
	.size		__nv_reservedSMEM_offset_0_alias, 0, 64
	.other		__nv_reservedSMEM_offset_0_alias,@"STO_CUDA_RESERVED_SHARED STV_DEFAULT"
__nv_reservedSMEM_offset_0_alias:
	.zero		0
	.zero		64


//--------------------- .nv.constant0._Z6cmpFHdPfS_S_S_S_S_S_S_i --------------------------
	.section	.nv.constant0._Z6cmpFHdPfS_S_S_S_S_S_S_i,"a",@progbits
	.sectionflags	@""
	.align	4
.nv.constant0._Z6cmpFHdPfS_S_S_S_S_S_S_i:
	.zero		964


//--------------------- SYMBOLS --------------------------

	.type		.nv.reservedSmem.offset0,@object
	.size		.nv.reservedSmem.offset0,0x4
	.type		.nv.reservedSmem.cap,@object
	.size		.nv.reservedSmem.cap,0x4
